	.headerflags	@"EF_CUDA_TEXMODE_UNIFIED EF_CUDA_64BIT_ADDRESS EF_CUDA_ACCELERATORS EF_CUDA_SM90 EF_CUDA_VIRTUAL_SM(EF_CUDA_SM90)"
	.elftype	@"ET_EXEC"


//--------------------- .nv.info                  --------------------------
	.section	.nv.info,"",@"SHT_CUDA_INFO"
	.align	4


	//----- nvinfo : EIATTR_REGCOUNT
	.align		4
        /*0000*/ 	.byte	0x04, 0x2f
        /*0002*/ 	.short	(.L_3 - .L_2)
	.align		4
.L_2:
        /*0004*/ 	.word	index@(triton_poi_fused__native_batch_norm_legit_no_training_relu_threshold_backward_7)
        /*0008*/ 	.word	0x00000028


	//----- nvinfo : EIATTR_MIN_STACK_SIZE
	.align		4
.L_3:
        /*000c*/ 	.byte	0x04, 0x12
        /*000e*/ 	.short	(.L_5 - .L_4)
	.align		4
.L_4:
        /*0010*/ 	.word	index@(triton_poi_fused__native_batch_norm_legit_no_training_relu_threshold_backward_7)
        /*0014*/ 	.word	0x00000000


	//----- nvinfo : EIATTR_FRAME_SIZE
	.align		4
.L_5:
        /*0018*/ 	.byte	0x04, 0x11
        /*001a*/ 	.short	(.L_7 - .L_6)
	.align		4
.L_6:
        /*001c*/ 	.word	index@(triton_poi_fused__native_batch_norm_legit_no_training_relu_threshold_backward_7)
        /*0020*/ 	.word	0x00000000


	//----- nvinfo : EIATTR_MIN_STACK_SIZE
	.align		4
.L_7:
        /*0024*/ 	.byte	0x04, 0x12
        /*0026*/ 	.short	(.L_9 - .L_8)
	.align		4
.L_8:
        /*0028*/ 	.word	index@(triton_poi_fused__native_batch_norm_legit_no_training_relu_threshold_backward_7)
        /*002c*/ 	.word	0x00000000
.L_9:


//--------------------- .nv.info.triton_poi_fused__native_batch_norm_legit_no_training_relu_threshold_backward_7 --------------------------
	.section	.nv.info.triton_poi_fused__native_batch_norm_legit_no_training_relu_threshold_backward_7,"",@"SHT_CUDA_INFO"
	.sectionflags	@""
	.align	4


	//----- nvinfo : EIATTR_CUDA_API_VERSION
	.align		4
        /*0000*/ 	.byte	0x04, 0x37
        /*0002*/ 	.short	(.L_11 - .L_10)
.L_10:
        /*0004*/ 	.word	0x0000007c


	//----- nvinfo : EIATTR_KPARAM_INFO
	.align		4
.L_11:
        /*0008*/ 	.byte	0x04, 0x17
        /*000a*/ 	.short	(.L_13 - .L_12)
.L_12:
        /*000c*/ 	.word	0x00000000
        /*0010*/ 	.short	0x0008
        /*0012*/ 	.short	0x003c
        /*0014*/ 	.byte	0x00, 0xf0, 0x11, 0x00


	//----- nvinfo : EIATTR_KPARAM_INFO
	.align		4
.L_13:
        /*0018*/ 	.byte	0x04, 0x17
        /*001a*/ 	.short	(.L_15 - .L_14)
.L_14:
        /*001c*/ 	.word	0x00000000
        /*0020*/ 	.short	0x0007
        /*0022*/ 	.short	0x0038
        /*0024*/ 	.byte	0x00, 0xf0, 0x11, 0x00


	//----- nvinfo : EIATTR_KPARAM_INFO
	.align		4
.L_15:
        /*0028*/ 	.byte	0x04, 0x17
        /*002a*/ 	.short	(.L_17 - .L_16)
.L_16:
        /*002c*/ 	.word	0x00000000
        /*0030*/ 	.short	0x0006
        /*0032*/ 	.short	0x0030
        /*0034*/ 	.byte	0x00, 0xf4, 0x21, 0x00


	//----- nvinfo : EIATTR_KPARAM_INFO
	.align		4
.L_17:
        /*0038*/ 	.byte	0x04, 0x17
        /*003a*/ 	.short	(.L_19 - .L_18)
.L_18:
        /*003c*/ 	.word	0x00000000
        /*0040*/ 	.short	0x0005
        /*0042*/ 	.short	0x0028
        /*0044*/ 	.byte	0x00, 0xf4, 0x21, 0x00


	//----- nvinfo : EIATTR_KPARAM_INFO
	.align		4
.L_19:
        /*0048*/ 	.byte	0x04, 0x17
        /*004a*/ 	.short	(.L_21 - .L_20)
.L_20:
        /*004c*/ 	.word	0x00000000
        /*0050*/ 	.short	0x0004
        /*0052*/ 	.short	0x0020
        /*0054*/ 	.byte	0x00, 0xf4, 0x21, 0x00


	//----- nvinfo : EIATTR_KPARAM_INFO
	.align		4
.L_21:
        /*0058*/ 	.byte	0x04, 0x17
        /*005a*/ 	.short	(.L_23 - .L_22)
.L_22:
        /*005c*/ 	.word	0x00000000
        /*0060*/ 	.short	0x0003
        /*0062*/ 	.short	0x0018
        /*0064*/ 	.byte	0x00, 0xf4, 0x21, 0x00


	//----- nvinfo : EIATTR_KPARAM_INFO
	.align		4
.L_23:
        /*0068*/ 	.byte	0x04, 0x17
        /*006a*/ 	.short	(.L_25 - .L_24)
.L_24:
        /*006c*/ 	.word	0x00000000
        /*0070*/ 	.short	0x0002
        /*0072*/ 	.short	0x0010
        /*0074*/ 	.byte	0x00, 0xf4, 0x21, 0x00


	//----- nvinfo : EIATTR_KPARAM_INFO
	.align		4
.L_25:
        /*0078*/ 	.byte	0x04, 0x17
        /*007a*/ 	.short	(.L_27 - .L_26)
.L_26:
        /*007c*/ 	.word	0x00000000
        /*0080*/ 	.short	0x0001
        /*0082*/ 	.short	0x0008
        /*0084*/ 	.byte	0x00, 0xf4, 0x21, 0x00


	//----- nvinfo : EIATTR_KPARAM_INFO
	.align		4
.L_27:
        /*0088*/ 	.byte	0x04, 0x17
        /*008a*/ 	.short	(.L_29 - .L_28)
.L_28:
        /*008c*/ 	.word	0x00000000
        /*0090*/ 	.short	0x0000
        /*0092*/ 	.short	0x0000
        /*0094*/ 	.byte	0x00, 0xf4, 0x21, 0x00


	//----- nvinfo : EIATTR_SPARSE_MMA_MASK
	.align		4
.L_29:
        /*0098*/ 	.byte	0x03, 0x50
        /*009a*/ 	.short	0x0000


	//----- nvinfo : EIATTR_MAXREG_COUNT
	.align		4
        /*009c*/ 	.byte	0x03, 0x1b
        /*009e*/ 	.short	0x00ff


	//----- nvinfo : EIATTR_EXIT_INSTR_OFFSETS
	.align		4
        /*00a0*/ 	.byte	0x04, 0x1c
        /*00a2*/ 	.short	(.L_31 - .L_30)


	//   ....[0]....
.L_30:
        /*00a4*/ 	.word	0x000010b0


	//----- nvinfo : EIATTR_REQNTID
	.align		4
.L_31:
        /*00a8*/ 	.byte	0x04, 0x10
        /*00aa*/ 	.short	(.L_33 - .L_32)
.L_32:
        /*00ac*/ 	.word	0x00000080
        /*00b0*/ 	.word	0x00000001
        /*00b4*/ 	.word	0x00000001


	//----- nvinfo : EIATTR_CBANK_PARAM_SIZE
	.align		4
.L_33:
        /*00b8*/ 	.byte	0x03, 0x19
        /*00ba*/ 	.short	0x0040


	//----- nvinfo : EIATTR_PARAM_CBANK
	.align		4
        /*00bc*/ 	.byte	0x04, 0x0a
        /*00be*/ 	.short	(.L_35 - .L_34)
	.align		4
.L_34:
        /*00c0*/ 	.word	index@(.nv.constant0.triton_poi_fused__native_batch_norm_legit_no_training_relu_threshold_backward_7)
        /*00c4*/ 	.short	0x0210
        /*00c6*/ 	.short	0x0040


	//----- nvinfo : EIATTR_SW_WAR
	.align		4
.L_35:
        /*00c8*/ 	.byte	0x04, 0x36
        /*00ca*/ 	.short	(.L_37 - .L_36)
.L_36:
        /*00cc*/ 	.word	0x00000008
.L_37:


//--------------------- .nv.callgraph             --------------------------
	.section	.nv.callgraph,"",@"SHT_CUDA_CALLGRAPH"
	.align	4
	.sectionentsize	8
	.align		4
        /*0000*/ 	.word	0x00000000
	.align		4
        /*0004*/ 	.word	0xffffffff
	.align		4
        /*0008*/ 	.word	0x00000000
	.align		4
        /*000c*/ 	.word	0xfffffffe
	.align		4
        /*0010*/ 	.word	0x00000000
	.align		4
        /*0014*/ 	.word	0xfffffffd
	.align		4
        /*0018*/ 	.word	0x00000000
	.align		4
        /*001c*/ 	.word	0xfffffffc


//--------------------- .nv.constant4             --------------------------
	.section	.nv.constant4,"a",@progbits
	.align	8
	.align		8
.nv.constant4:
        /*0000*/ 	.dword	_$_str
	.align		8
        /*0008*/ 	.dword	_$_str_$_2


//--------------------- .text.triton_poi_fused__native_batch_norm_legit_no_training_relu_threshold_backward_7 --------------------------
	.section	.text.triton_poi_fused__native_batch_norm_legit_no_training_relu_threshold_backward_7,"ax",@progbits
	.sectionflags	@"SHF_BARRIERS=1"
	.align	128
        .global         triton_poi_fused__native_batch_norm_legit_no_training_relu_threshold_backward_7
        .type           triton_poi_fused__native_batch_norm_legit_no_training_relu_threshold_backward_7,@function
        .size           triton_poi_fused__native_batch_norm_legit_no_training_relu_threshold_backward_7,(.L_x_1 - triton_poi_fused__native_batch_norm_legit_no_training_relu_threshold_backward_7)
        .other          triton_poi_fused__native_batch_norm_legit_no_training_relu_threshold_backward_7,@"STO_CUDA_ENTRY STV_DEFAULT"
triton_poi_fused__native_batch_norm_legit_no_training_relu_threshold_backward_7:
.text.triton_poi_fused__native_batch_norm_legit_no_training_relu_threshold_backward_7:
[----:B------:R-:W-:Y:S01]  /*0000*/  LDC R1, c[0x0][0x28] ;  /* 0x00000a00ff017b82 */ /* 0x000fe20000000800 */
[----:B------:R-:W1:Y:S07]  /*0010*/  S2R R2, SR_TID.X ;  /* 0x0000000000027919 */ /* 0x000e6e0000002100 */
[----:B------:R-:W2:Y:S01]  /*0020*/  LDC.64 R14, c[0x0][0x218] ;  /* 0x00008600ff0e7b82 */ /* 0x000ea20000000a00 */
[----:B------:R-:W-:Y:S01]  /*0030*/  ULDC.64 UR6, c[0x0][0x208] ;  /* 0x0000820000067ab9 */ /* 0x000fe20000000a00 */
[----:B------:R-:W3:Y:S01]  /*0040*/  S2R R3, SR_CTAID.Y ;  /* 0x0000000000037919 */ /* 0x000ee20000002600 */
[----:B------:R-:W4:Y:S05]  /*0050*/  S2R R0, SR_CTAID.X ;  /* 0x0000000000007919 */ /* 0x000f2a0000002500 */
[----:B------:R-:W5:Y:S08]  /*0060*/  LDC.64 R12, c[0x0][0x210] ;  /* 0x00008400ff0c7b82 */ /* 0x000f700000000a00 */
[----:B------:R-:W5:Y:S01]  /*0070*/  LDC.64 R30, c[0x0][0x220] ;  /* 0x00008800ff1e7b82 */ /* 0x000f620000000a00 */
[----:B-1----:R-:W-:-:S02]  /*0080*/  IMAD.SHL.U32 R24, R2, 0x8, RZ ;  /* 0x0000000802187824 */ /* 0x002fc400078e00ff */
[----:B---3--:R-:W-:Y:S01]  /*0090*/  IMAD.SHL.U32 R25, R3, 0x400, RZ ;  /* 0x0000040003197824 */ /* 0x008fe200078e00ff */
[----:B------:R-:W-:Y:S02]  /*00a0*/  SHF.R.S32.HI R16, RZ, 0x15, R3 ;  /* 0x00000015ff107819 */ /* 0x000fe40000011403 */
[----:B------:R-:W-:Y:S02]  /*00b0*/  LOP3.LUT R24, R24, 0x3f8, RZ, 0xc0, !PT ;  /* 0x000003f818187812 */ /* 0x000fe400078ec0ff */
[----:B------:R-:W-:Y:S02]  /*00c0*/  SGXT R16, R16, 0x1 ;  /* 0x000000011010781a */ /* 0x000fe40000000200 */
[----:B------:R-:W-:-:S04]  /*00d0*/  LOP3.LUT R3, R25, R24, RZ, 0xfc, !PT ;  /* 0x0000001819037212 */ /* 0x000fc800078efcff */
[----:B------:R-:W-:-:S04]  /*00e0*/  LEA.HI R4, R16, R3, RZ, 0x8 ;  /* 0x0000000310047211 */ /* 0x000fc800078f40ff */
[C---:B------:R-:W-:Y:S01]  /*00f0*/  LOP3.LUT R28, R4.reuse, 0xffffff00, RZ, 0xc0, !PT ;  /* 0xffffff00041c7812 */ /* 0x040fe200078ec0ff */
[----:B------:R-:W-:-:S04]  /*0100*/  IMAD.SHL.U32 R5, R4, 0x1000, RZ ;  /* 0x0000100004057824 */ /* 0x000fc800078e00ff */
[----:B------:R-:W-:Y:S01]  /*0110*/  IMAD.IADD R28, R3, 0x1, -R28 ;  /* 0x00000001031c7824 */ /* 0x000fe200078e0a1c */
[----:B------:R-:W-:-:S05]  /*0120*/  LOP3.LUT R5, R5, 0xfff00000, RZ, 0xc0, !PT ;  /* 0xfff0000005057812 */ /* 0x000fca00078ec0ff */
[----:B----4-:R-:W-:Y:S02]  /*0130*/  IMAD R19, R0, 0x100, R5 ;  /* 0x0000010000137824 */ /* 0x010fe400078e0205 */
[----:B--2---:R-:W-:-:S04]  /*0140*/  IMAD.WIDE R4, R28, 0x4, R14 ;  /* 0x000000041c047825 */ /* 0x004fc800078e020e */
[----:B------:R-:W-:Y:S02]  /*0150*/  IMAD.IADD R3, R28, 0x1, R19 ;  /* 0x000000011c037824 */ /* 0x000fe400078e0213 */
[----:B------:R-:W2:Y:S02]  /*0160*/  LDG.E.EL.128 R4, desc[UR6][R4.64] ;  /* 0x0000000604047981 */ /* 0x000ea4000c2e1d00 */
[----:B-----5:R-:W-:-:S06]  /*0170*/  IMAD.WIDE R8, R3, 0x4, R12 ;  /* 0x0000000403087825 */ /* 0x020fcc00078e020c */
[----:B------:R-:W2:Y:S01]  /*0180*/  LDG.E.EL.128 R8, desc[UR6][R8.64] ;  /* 0x0000000608087981 */ /* 0x000ea2000c2e1d00 */
[----:B------:R-:W-:-:S04]  /*0190*/  LOP3.LUT R17, R25, 0x4, R24, 0xfe, !PT ;  /* 0x0000000419117812 */ /* 0x000fc800078efe18 */
[----:B------:R-:W-:-:S04]  /*01a0*/  LEA.HI R16, R16, R17, RZ, 0x8 ;  /* 0x0000001110107211 */ /* 0x000fc800078f40ff */
[----:B------:R-:W-:-:S05]  /*01b0*/  LOP3.LUT R16, R16, 0xffffff00, RZ, 0xc0, !PT ;  /* 0xffffff0010107812 */ /* 0x000fca00078ec0ff */
[----:B------:R-:W-:-:S04]  /*01c0*/  IMAD.IADD R26, R17, 0x1, -R16 ;  /* 0x00000001111a7824 */ /* 0x000fc800078e0a10 */
[C---:B------:R-:W-:Y:S02]  /*01d0*/  IMAD.IADD R17, R26.reuse, 0x1, R19 ;  /* 0x000000011a117824 */ /* 0x040fe400078e0213 */
[----:B------:R-:W-:-:S04]  /*01e0*/  IMAD.WIDE R14, R26, 0x4, R14 ;  /* 0x000000041a0e7825 */ /* 0x000fc800078e020e */
[----:B------:R-:W-:Y:S02]  /*01f0*/  IMAD.WIDE R16, R17, 0x4, R12 ;  /* 0x0000000411107825 */ /* 0x000fe400078e020c */
[----:B------:R-:W3:Y:S02]  /*0200*/  LDG.E.EL.128 R12, desc[UR6][R14.64] ;  /* 0x000000060e0c7981 */ /* 0x000ee4000c2e1d00 */
[----:B0-----:R-:W-:Y:S02]  /*0210*/  IMAD.WIDE R22, R28, 0x4, R30 ;  /* 0x000000041c167825 */ /* 0x001fe400078e021e */
[----:B------:R-:W3:Y:S04]  /*0220*/  LDG.E.EL.128 R16, desc[UR6][R16.64] ;  /* 0x0000000610107981 */ /* 0x000ee8000c2e1d00 */
[----:B------:R-:W4:Y:S01]  /*0230*/  LDG.E.EL.128 R20, desc[UR6][R22.64] ;  /* 0x0000000616147981 */ /* 0x000f22000c2e1d00 */
[----:B--2---:R-:W-:Y:S01]  /*0240*/  FADD R11, R11, -R7 ;  /* 0x800000070b0b7221 */ /* 0x004fe20000000000 */
[----:B------:R-:W-:Y:S01]  /*0250*/  FADD R10, R10, -R6 ;  /* 0x800000060a0a7221 */ /* 0x000fe20000000000 */
[----:B------:R-:W-:-:S04]  /*0260*/  IMAD.WIDE R6, R26, 0x4, R30 ;  /* 0x000000041a067825 */ /* 0x000fc800078e021e */
[----:B------:R-:W-:Y:S01]  /*0270*/  FADD R9, R9, -R5 ;  /* 0x8000000509097221 */ /* 0x000fe20000000000 */
[----:B------:R-:W-:Y:S02]  /*0280*/  FADD R8, R8, -R4 ;  /* 0x8000000408087221 */ /* 0x000fe40000000000 */
[----:B------:R-:W2:Y:S01]  /*0290*/  LDG.E.EL.128 R4, desc[UR6][R6.64] ;  /* 0x0000000606047981 */ /* 0x000ea2000c2e1d00 */
[----:B---3--:R-:W-:Y:S01]  /*02a0*/  FADD R27, R19, -R15 ;  /* 0x8000000f131b7221 */ /* 0x008fe20000000000 */
[----:B----4-:R-:W-:-:S06]  /*02b0*/  FADD R15, R20, 9.9999997473787516356e-06 ;  /* 0x3727c5ac140f7421 */ /* 0x010fcc0000000000 */
[----:B------:R-:W0:Y:S01]  /*02c0*/  MUFU.SQRT R15, R15 ;  /* 0x0000000f000f7308 */ /* 0x000e220000002000 */
[----:B------:R-:W-:Y:S01]  /*02d0*/  FADD R19, R21, 9.9999997473787516356e-06 ;  /* 0x3727c5ac15137421 */ /* 0x000fe20000000000 */
[----:B------:R-:W-:-:S06]  /*02e0*/  FADD R20, R22, 9.9999997473787516356e-06 ;  /* 0x3727c5ac16147421 */ /* 0x000fcc0000000000 */
[----:B------:R-:W1:Y:S01]  /*02f0*/  MUFU.SQRT R19, R19 ;  /* 0x0000001300137308 */ /* 0x000e620000002000 */
[C---:B0-----:R-:W-:Y:S02]  /*0300*/  FSETP.GT.AND P0, PT, R15.reuse, 8.50705917302346158658e+37, PT ;  /* 0x7e8000000f00780b */ /* 0x041fe40003f04000 */
[----:B------:R-:W-:-:S05]  /*0310*/  FSETP.GEU.AND P4, PT, R15, 1.175494350822287508e-38, PT ;  /* 0x008000000f00780b */ /* 0x000fca0003f8e000 */
[----:B------:R-:W0:Y:S01]  /*0320*/  MUFU.SQRT R20, R20 ;  /* 0x0000001400147308 */ /* 0x000e220000002000 */
[----:B------:R-:W-:Y:S01]  /*0330*/  FADD R17, R17, -R13 ;  /* 0x8000000d11117221 */ /* 0x000fe20000000000 */
[----:B-1----:R-:W-:-:S04]  /*0340*/  FSETP.GT.AND P2, PT, R19, 8.50705917302346158658e+37, PT ;  /* 0x7e8000001300780b */ /* 0x002fc80003f44000 */
[----:B------:R-:W-:Y:S01]  /*0350*/  @P0 FMUL R15, R15, 0.25 ;  /* 0x3e8000000f0f0820 */ /* 0x000fe20000400000 */
[----:B------:R-:W-:-:S03]  /*0360*/  FSETP.GEU.AND P1, PT, R19, 1.175494350822287508e-38, PT ;  /* 0x008000001300780b */ /* 0x000fc60003f2e000 */
[----:B------:R-:W-:Y:S01]  /*0370*/  @!P4 FMUL R15, R15, 16777216 ;  /* 0x4b8000000f0fc820 */ /* 0x000fe20000400000 */
[----:B------:R-:W-:-:S03]  /*0380*/  FADD R23, R23, 9.9999997473787516356e-06 ;  /* 0x3727c5ac17177421 */ /* 0x000fc60000000000 */
[----:B------:R-:W1:Y:S01]  /*0390*/  MUFU.RCP R13, R15 ;  /* 0x0000000f000d7308 */ /* 0x000e620000001000 */
[----:B------:R-:W-:Y:S01]  /*03a0*/  FADD R29, R16, -R12 ;  /* 0x8000000c101d7221 */ /* 0x000fe20000000000 */
[C---:B0-----:R-:W-:Y:S01]  /*03b0*/  FSETP.GT.AND P3, PT, R20.reuse, 8.50705917302346158658e+37, PT ;  /* 0x7e8000001400780b */ /* 0x041fe20003f64000 */
[----:B------:R-:W-:Y:S01]  /*03c0*/  @P2 FMUL R19, R19, 0.25 ;  /* 0x3e80000013132820 */ /* 0x000fe20000400000 */
[----:B------:R-:W-:-:S04]  /*03d0*/  FSETP.GEU.AND P5, PT, R20, 1.175494350822287508e-38, PT ;  /* 0x008000001400780b */ /* 0x000fc80003fae000 */
[----:B------:R-:W0:Y:S01]  /*03e0*/  MUFU.SQRT R21, R23 ;  /* 0x0000001700157308 */ /* 0x000e220000002000 */
[----:B------:R-:W-:Y:S01]  /*03f0*/  @!P1 FMUL R19, R19, 16777216 ;  /* 0x4b80000013139820 */ /* 0x000fe20000400000 */
[----:B------:R-:W-:-:S05]  /*0400*/  FADD R14, R18, -R14 ;  /* 0x8000000e120e7221 */ /* 0x000fca0000000000 */
[----:B------:R-:W-:-:S04]  /*0410*/  @P3 FMUL R20, R20, 0.25 ;  /* 0x3e80000014143820 */ /* 0x000fc80000400000 */
[----:B------:R-:W-:-:S04]  /*0420*/  @!P5 FMUL R20, R20, 16777216 ;  /* 0x4b8000001414d820 */ /* 0x000fc80000400000 */
[----:B------:R-:W-:Y:S01]  /*0430*/  MUFU.RCP R23, R20 ;  /* 0x0000001400177308 */ /* 0x000fe20000001000 */
[----:B--2---:R-:W-:Y:S01]  /*0440*/  FADD R22, R4, 9.9999997473787516356e-06 ;  /* 0x3727c5ac04167421 */ /* 0x004fe20000000000 */
[----:B------:R-:W-:-:S05]  /*0450*/  IMAD.MOV.U32 R4, RZ, RZ, 0x3e800000 ;  /* 0x3e800000ff047424 */ /* 0x000fca00078e00ff */
[----:B------:R-:W-:-:S05]  /*0460*/  FSEL R12, R4, 1, P0 ;  /* 0x3f800000040c7808 */ /* 0x000fca0000000000 */
[----:B------:R-:W-:Y:S01]  /*0470*/  @!P4 FMUL R12, R12, 16777216 ;  /* 0x4b8000000c0cc820 */ /* 0x000fe20000400000 */
[----:B------:R-:W-:-:S03]  /*0480*/  FADD R5, R5, 9.9999997473787516356e-06 ;  /* 0x3727c5ac05057421 */ /* 0x000fc60000000000 */
[----:B-1----:R-:W-:Y:S02]  /*0490*/  FMUL R13, R13, R12 ;  /* 0x0000000c0d0d7220 */ /* 0x002fe40000400000 */
[----:B------:R-:W1:Y:S01]  /*04a0*/  MUFU.RCP R12, R19 ;  /* 0x00000013000c7308 */ /* 0x000e620000001000 */
[----:B0-----:R-:W-:-:S07]  /*04b0*/  FSETP.GT.AND P4, PT, R21, 8.50705917302346158658e+37, PT ;  /* 0x7e8000001500780b */ /* 0x001fce0003f84000 */
[----:B------:R0:W-:Y:S01]  /*04c0*/  MUFU.SQRT R30, R5 ;  /* 0x00000005001e7308 */ /* 0x0001e20000002000 */
[----:B------:R-:W-:Y:S01]  /*04d0*/  FSETP.GEU.AND P0, PT, R21, 1.175494350822287508e-38, PT ;  /* 0x008000001500780b */ /* 0x000fe20003f0e000 */
[----:B------:R-:W-:-:S06]  /*04e0*/  FADD R6, R6, 9.9999997473787516356e-06 ;  /* 0x3727c5ac06067421 */ /* 0x000fcc0000000000 */
[----:B------:R-:W2:Y:S01]  /*04f0*/  MUFU.SQRT R18, R22 ;  /* 0x0000001600127308 */ /* 0x000ea20000002000 */
[----:B0-----:R-:W-:Y:S01]  /*0500*/  FSEL R5, R4, 1, P2 ;  /* 0x3f80000004057808 */ /* 0x001fe20001000000 */
[----:B------:R-:W-:-:S04]  /*0510*/  FADD R7, R7, 9.9999997473787516356e-06 ;  /* 0x3727c5ac07077421 */ /* 0x000fc80000000000 */
[----:B------:R-:W-:Y:S02]  /*0520*/  @!P1 FMUL R5, R5, 16777216 ;  /* 0x4b80000005059820 */ /* 0x000fe40000400000 */
[----:B------:R-:W0:Y:S02]  /*0530*/  MUFU.SQRT R22, R6 ;  /* 0x0000000600167308 */ /* 0x000e240000002000 */
[----:B-1----:R-:W-:Y:S01]  /*0540*/  FMUL R12, R12, R5 ;  /* 0x000000050c0c7220 */ /* 0x002fe20000400000 */
[----:B------:R-:W-:Y:S01]  /*0550*/  FSEL R16, R4, 1, P3 ;  /* 0x3f80000004107808 */ /* 0x000fe20001800000 */
[----:B------:R-:W-:-:S04]  /*0560*/  @P4 FMUL R21, R21, 0.25 ;  /* 0x3e80000015154820 */ /* 0x000fc80000400000 */
[----:B------:R1:W3:Y:S01]  /*0570*/  MUFU.SQRT R5, R7 ;  /* 0x0000000700057308 */ /* 0x0002e20000002000 */
[----:B--2---:R-:W-:Y:S01]  /*0580*/  FSETP.GT.AND P2, PT, R18, 8.50705917302346158658e+37, PT ;  /* 0x7e8000001200780b */ /* 0x004fe20003f44000 */
[----:B------:R-:W-:Y:S01]  /*0590*/  @!P0 FMUL R21, R21, 16777216 ;  /* 0x4b80000015158820 */ /* 0x000fe20000400000 */
[----:B------:R-:W-:Y:S01]  /*05a0*/  @!P5 FMUL R16, R16, 16777216 ;  /* 0x4b8000001010d820 */ /* 0x000fe20000400000 */
[----:B------:R-:W-:-:S03]  /*05b0*/  FSETP.GEU.AND P1, PT, R18, 1.175494350822287508e-38, PT ;  /* 0x008000001200780b */ /* 0x000fc60003f2e000 */
[----:B------:R-:W-:Y:S01]  /*05c0*/  FMUL R23, R23, R16 ;  /* 0x0000001017177220 */ /* 0x000fe20000400000 */
[----:B------:R-:W-:Y:S01]  /*05d0*/  FSEL R16, R4, 1, P4 ;  /* 0x3f80000004107808 */ /* 0x000fe20002000000 */
[----:B------:R-:W2:Y:S01]  /*05e0*/  MUFU.RCP R21, R21 ;  /* 0x0000001500157308 */ /* 0x000ea20000001000 */
[----:B0-----:R-:W-:Y:S02]  /*05f0*/  FSETP.GT.AND P6, PT, R22, 8.50705917302346158658e+37, PT ;  /* 0x7e8000001600780b */ /* 0x001fe40003fc4000 */
[----:B-1----:R-:W-:Y:S01]  /*0600*/  FSEL R7, R4, 1, P2 ;  /* 0x3f80000004077808 */ /* 0x002fe20001000000 */
[----:B------:R-:W-:Y:S01]  /*0610*/  @!P0 FMUL R16, R16, 16777216 ;  /* 0x4b80000010108820 */ /* 0x000fe20000400000 */
[C---:B---3--:R-:W-:Y:S01]  /*0620*/  FSETP.GT.AND P5, PT, R5.reuse, 8.50705917302346158658e+37, PT ;  /* 0x7e8000000500780b */ /* 0x048fe20003fa4000 */
[----:B------:R-:W-:Y:S01]  /*0630*/  @P2 FMUL R18, R18, 0.25 ;  /* 0x3e80000012122820 */ /* 0x000fe20000400000 */
[----:B------:R-:W-:Y:S02]  /*0640*/  FSETP.GEU.AND P0, PT, R22, 1.175494350822287508e-38, PT ;  /* 0x008000001600780b */ /* 0x000fe40003f0e000 */
[----:B------:R-:W-:-:S02]  /*0650*/  FSETP.GEU.AND P2, PT, R5, 1.175494350822287508e-38, PT ;  /* 0x008000000500780b */ /* 0x000fc40003f4e000 */
[----:B------:R-:W-:Y:S01]  /*0660*/  FSETP.GT.AND P3, PT, R30, 8.50705917302346158658e+37, PT ;  /* 0x7e8000001e00780b */ /* 0x000fe20003f64000 */
[----:B------:R-:W-:Y:S01]  /*0670*/  @!P1 FMUL R18, R18, 16777216 ;  /* 0x4b80000012129820 */ /* 0x000fe20000400000 */
[----:B------:R-:W-:Y:S01]  /*0680*/  FSETP.GEU.AND P4, PT, R30, 1.175494350822287508e-38, PT ;  /* 0x008000001e00780b */ /* 0x000fe20003f8e000 */
[----:B------:R-:W-:Y:S01]  /*0690*/  @P6 FMUL R22, R22, 0.25 ;  /* 0x3e80000016166820 */ /* 0x000fe20000400000 */
[----:B--2---:R-:W-:Y:S01]  /*06a0*/  FMUL R16, R21, R16 ;  /* 0x0000001015107220 */ /* 0x004fe20000400000 */
[----:B------:R0:W1:Y:S01]  /*06b0*/  MUFU.RCP R6, R18 ;  /* 0x0000001200067308 */ /* 0x0000620000001000 */
[----:B------:R-:W-:Y:S01]  /*06c0*/  FMUL R21, R13, R8 ;  /* 0x000000080d157220 */ /* 0x000fe20000400000 */
[----:B------:R-:W-:Y:S01]  /*06d0*/  @P5 FMUL R5, R5, 0.25 ;  /* 0x3e80000005055820 */ /* 0x000fe20000400000 */
[----:B------:R-:W-:Y:S01]  /*06e0*/  FMUL R20, R12, R9 ;  /* 0x000000090c147220 */ /* 0x000fe20000400000 */
[----:B------:R-:W-:Y:S01]  /*06f0*/  @!P0 FMUL R22, R22, 16777216 ;  /* 0x4b80000016168820 */ /* 0x000fe20000400000 */
[----:B------:R-:W2:Y:S01]  /*0700*/  LDC.64 R12, c[0x0][0x230] ;  /* 0x00008c00ff0c7b82 */ /* 0x000ea20000000a00 */
[----:B------:R-:W-:-:S02]  /*0710*/  @!P2 FMUL R5, R5, 16777216 ;  /* 0x4b8000000505a820 */ /* 0x000fc40000400000 */
[----:B------:R-:W-:-:S05]  /*0720*/  @P3 FMUL R30, R30, 0.25 ;  /* 0x3e8000001e1e3820 */ /* 0x000fca0000400000 */
[----:B0-----:R-:W0:Y:S01]  /*0730*/  LDC.64 R18, c[0x0][0x228] ;  /* 0x00008a00ff127b82 */ /* 0x001e220000000a00 */
[----:B------:R-:W3:Y:S01]  /*0740*/  MUFU.RCP R22, R22 ;  /* 0x0000001600167308 */ /* 0x000ee20000001000 */
[----:B------:R-:W-:Y:S01]  /*0750*/  @!P4 FMUL R30, R30, 16777216 ;  /* 0x4b8000001e1ec820 */ /* 0x000fe20000400000 */
[----:B------:R-:W-:-:S06]  /*0760*/  @!P1 FMUL R7, R7, 16777216 ;  /* 0x4b80000007079820 */ /* 0x000fcc0000400000 */
[----:B------:R-:W4:Y:S01]  /*0770*/  MUFU.RCP R5, R5 ;  /* 0x0000000500057308 */ /* 0x000f220000001000 */
[----:B-1----:R-:W-:Y:S01]  /*0780*/  FMUL R6, R6, R7 ;  /* 0x0000000706067220 */ /* 0x002fe20000400000 */
[----:B------:R-:W-:-:S06]  /*0790*/  FSEL R7, R4, 1, P6 ;  /* 0x3f80000004077808 */ /* 0x000fcc0003000000 */
[----:B------:R1:W5:Y:S01]  /*07a0*/  MUFU.RCP R15, R30 ;  /* 0x0000001e000f7308 */ /* 0x0003620000001000 */
[----:B------:R-:W-:Y:S01]  /*07b0*/  @!P0 FMUL R7, R7, 16777216 ;  /* 0x4b80000007078820 */ /* 0x000fe20000400000 */
[C---:B-1----:R-:W-:Y:S02]  /*07c0*/  FSEL R30, R4.reuse, 1, P3 ;  /* 0x3f800000041e7808 */ /* 0x042fe40001800000 */
[----:B------:R-:W-:Y:S01]  /*07d0*/  FSEL R4, R4, 1, P5 ;  /* 0x3f80000004047808 */ /* 0x000fe20002800000 */
[----:B---3--:R-:W-:-:S04]  /*07e0*/  FMUL R7, R22, R7 ;  /* 0x0000000716077220 */ /* 0x008fc80000400000 */
[----:B------:R-:W-:Y:S01]  /*07f0*/  @!P2 FMUL R4, R4, 16777216 ;  /* 0x4b8000000404a820 */ /* 0x000fe20000400000 */
[----:B--2---:R-:W-:-:S04]  /*0800*/  IMAD.WIDE R8, R28, 0x4, R12 ;  /* 0x000000041c087825 */ /* 0x004fc800078e020c */
[----:B----4-:R-:W-:Y:S01]  /*0810*/  FMUL R22, R5, R4 ;  /* 0x0000000405167220 */ /* 0x010fe20000400000 */
[----:B0-----:R-:W-:-:S04]  /*0820*/  IMAD.WIDE R4, R28, 0x4, R18 ;  /* 0x000000041c047825 */ /* 0x001fc800078e0212 */
[----:B------:R-:W-:Y:S01]  /*0830*/  FMUL R23, R23, R10 ;  /* 0x0000000a17177220 */ /* 0x000fe20000400000 */
[----:B------:R-:W-:Y:S01]  /*0840*/  FMUL R16, R16, R11 ;  /* 0x0000000b10107220 */ /* 0x000fe20000400000 */
[----:B------:R-:W-:Y:S01]  /*0850*/  FMUL R29, R6, R29 ;  /* 0x0000001d061d7220 */ /* 0x000fe20000400000 */
[----:B------:R-:W-:Y:S01]  /*0860*/  FMUL R28, R7, R14 ;  /* 0x0000000e071c7220 */ /* 0x000fe20000400000 */
[----:B------:R-:W2:Y:S04]  /*0870*/  LDG.E.EL.128 R8, desc[UR6][R8.64] ;  /* 0x0000000608087981 */ /* 0x000ea8000c2e1d00 */
[----:B------:R-:W2:Y:S01]  /*0880*/  LDG.E.EL.128 R4, desc[UR6][R4.64] ;  /* 0x0000000604047981 */ /* 0x000ea2000c2e1d00 */
[----:B------:R-:W-:-:S04]  /*0890*/  @!P4 FMUL R30, R30, 16777216 ;  /* 0x4b8000001e1ec820 */ /* 0x000fc80000400000 */
[----:B-----5:R-:W-:Y:S01]  /*08a0*/  FMUL R30, R15, R30 ;  /* 0x0000001e0f1e7220 */ /* 0x020fe20000400000 */
[----:B------:R-:W-:-:S04]  /*08b0*/  IMAD.WIDE R14, R26, 0x4, R18 ;  /* 0x000000041a0e7825 */ /* 0x000fc800078e0212 */
[----:B------:R-:W-:-:S04]  /*08c0*/  IMAD.WIDE R18, R26, 0x4, R12 ;  /* 0x000000041a127825 */ /* 0x000fc800078e020c */
[----:B------:R-:W-:Y:S01]  /*08d0*/  FMUL R30, R30, R17 ;  /* 0x000000111e1e7220 */ /* 0x000fe20000400000 */
[----:B------:R-:W3:Y:S01]  /*08e0*/  LDG.E.EL.128 R12, desc[UR6][R14.64] ;  /* 0x000000060e0c7981 */ /* 0x000ee2000c2e1d00 */
[----:B------:R-:W0:Y:S01]  /*08f0*/  S2UR UR5, SR_CgaCtaId ;  /* 0x00000000000579c3 */ /* 0x000e220000008800 */
[----:B--2---:R-:W-:Y:S02]  /*0900*/  FFMA R7, R7, R16, R11 ;  /* 0x0000001007077223 */ /* 0x004fe4000000000b */
[----:B------:R-:W3:Y:S01]  /*0910*/  LDG.E.EL.128 R16, desc[UR6][R18.64] ;  /* 0x0000000612107981 */ /* 0x000ee2000c2e1d00 */
[----:B------:R-:W-:Y:S01]  /*0920*/  FFMA R6, R6, R23, R10 ;  /* 0x0000001706067223 */ /* 0x000fe2000000000a */
[----:B------:R-:W-:Y:S01]  /*0930*/  FFMA R8, R4, R21, R8 ;  /* 0x0000001504087223 */ /* 0x000fe20000000008 */
[----:B------:R-:W-:Y:S01]  /*0940*/  FMUL R10, R22, R27 ;  /* 0x0000001b160a7220 */ /* 0x000fe20000400000 */
[----:B------:R-:W-:Y:S01]  /*0950*/  FFMA R20, R5, R20, R9 ;  /* 0x0000001405147223 */ /* 0x000fe20000000009 */
[----:B------:R-:W-:-:S02]  /*0960*/  UMOV UR4, 0x400 ;  /* 0x0000040000047882 */ /* 0x000fc40000000000 */
[----:B0-----:R-:W-:Y:S01]  /*0970*/  UPRMT UR4, UR5, 0x654, UR4 ;  /* 0x0000065405047896 */ /* 0x001fe20008000004 */
[----:B------:R-:W-:Y:S02]  /*0980*/  FSETP.GEU.AND P6, PT, R8, RZ, PT ;  /* 0x000000ff0800720b */ /* 0x000fe40003fce000 */
[----:B------:R-:W-:Y:S02]  /*0990*/  LOP3.LUT R4, R24, 0x4, RZ, 0xfc, !PT ;  /* 0x0000000418047812 */ /* 0x000fe400078efcff */
[----:B------:R-:W-:Y:S02]  /*09a0*/  FSETP.GEU.AND P5, PT, R20, RZ, PT ;  /* 0x000000ff1400720b */ /* 0x000fe40003fae000 */
[----:B------:R-:W-:Y:S02]  /*09b0*/  FSETP.GEU.AND P4, PT, R6, RZ, PT ;  /* 0x000000ff0600720b */ /* 0x000fe40003f8e000 */
[----:B------:R-:W-:Y:S01]  /*09c0*/  FSETP.GEU.AND P3, PT, R7, RZ, PT ;  /* 0x000000ff0700720b */ /* 0x000fe20003f6e000 */
[----:B---3--:R-:W-:Y:S01]  /*09d0*/  FFMA R16, R12, R29, R16 ;  /* 0x0000001d0c107223 */ /* 0x008fe20000000010 */
[----:B------:R-:W-:Y:S01]  /*09e0*/  FFMA R10, R15, R10, R19 ;  /* 0x0000000a0f0a7223 */ /* 0x000fe20000000013 */
[----:B------:R-:W-:Y:S01]  /*09f0*/  FFMA R28, R14, R28, R18 ;  /* 0x0000001c0e1c7223 */ /* 0x000fe20000000012 */
[----:B------:R-:W-:Y:S01]  /*0a00*/  FFMA R13, R13, R30, R17 ;  /* 0x0000001e0d0d7223 */ /* 0x000fe20000000011 */
[----:B------:R-:W-:-:S02]  /*0a10*/  FSEL R14, R8, RZ, P6 ;  /* 0x000000ff080e7208 */ /* 0x000fc40003000000 */
[----:B------:R-:W-:Y:S02]  /*0a20*/  FSETP.GEU.AND P2, PT, R16, RZ, PT ;  /* 0x000000ff1000720b */ /* 0x000fe40003f4e000 */
[----:B------:R-:W-:Y:S02]  /*0a30*/  FSETP.GEU.AND P1, PT, R13, RZ, PT ;  /* 0x000000ff0d00720b */ /* 0x000fe40003f2e000 */
[----:B------:R-:W-:Y:S02]  /*0a40*/  FSETP.GEU.AND P0, PT, R28, RZ, PT ;  /* 0x000000ff1c00720b */ /* 0x000fe40003f0e000 */
[----:B------:R-:W-:Y:S02]  /*0a50*/  FSETP.GEU.AND P6, PT, R10, RZ, PT ;  /* 0x000000ff0a00720b */ /* 0x000fe40003fce000 */
[----:B------:R-:W-:Y:S02]  /*0a60*/  LEA R18, R4, UR4, 0x3 ;  /* 0x0000000404127c11 */ /* 0x000fe4000f8e18ff */
[----:B------:R-:W-:-:S02]  /*0a70*/  LEA R19, R24, UR4, 0x3 ;  /* 0x0000000418137c11 */ /* 0x000fc4000f8e18ff */
[----:B------:R-:W-:Y:S02]  /*0a80*/  FSEL R4, R20, RZ, P5 ;  /* 0x000000ff14047208 */ /* 0x000fe40002800000 */
[----:B------:R-:W-:Y:S02]  /*0a90*/  FSEL R15, R6, RZ, P4 ;  /* 0x000000ff060f7208 */ /* 0x000fe40002000000 */
[----:B------:R-:W-:Y:S02]  /*0aa0*/  FSEL R12, R7, RZ, P3 ;  /* 0x000000ff070c7208 */ /* 0x000fe40001800000 */
[----:B------:R-:W-:Y:S02]  /*0ab0*/  FSEL R5, R16, RZ, P2 ;  /* 0x000000ff10057208 */ /* 0x000fe40001000000 */
[----:B------:R-:W-:Y:S02]  /*0ac0*/  FSEL R8, R13, RZ, P1 ;  /* 0x000000ff0d087208 */ /* 0x000fe40000800000 */
[----:B------:R-:W-:-:S02]  /*0ad0*/  FSEL R6, R28, RZ, P0 ;  /* 0x000000ff1c067208 */ /* 0x000fc40000000000 */
[----:B------:R-:W-:Y:S01]  /*0ae0*/  FSEL R10, R10, RZ, P6 ;  /* 0x000000ff0a0a7208 */ /* 0x000fe20003000000 */
[----:B------:R-:W-:Y:S04]  /*0af0*/  STS [R19], R14 ;  /* 0x0000000e13007388 */ /* 0x000fe80000000800 */
[----:B------:R-:W-:Y:S04]  /*0b00*/  STS [R19+0x8], R4 ;  /* 0x0000080413007388 */ /* 0x000fe80000000800 */
[----:B------:R-:W-:Y:S04]  /*0b10*/  STS [R19+0x10], R15 ;  /* 0x0000100f13007388 */ /* 0x000fe80000000800 */
[----:B------:R-:W-:Y:S04]  /*0b20*/  STS [R19+0x18], R12 ;  /* 0x0000180c13007388 */ /* 0x000fe80000000800 */
[----:B------:R-:W-:Y:S04]  /*0b30*/  STS [R18], R5 ;  /* 0x0000000512007388 */ /* 0x000fe80000000800 */
[----:B------:R-:W-:Y:S04]  /*0b40*/  STS [R19+0x28], R8 ;  /* 0x0000280813007388 */ /* 0x000fe80000000800 */
[----:B------:R-:W-:Y:S04]  /*0b50*/  STS [R19+0x30], R6 ;  /* 0x0000300613007388 */ /* 0x000fe80000000800 */
[----:B------:R0:W-:Y:S01]  /*0b60*/  STS [R19+0x38], R10 ;  /* 0x0000380a13007388 */ /* 0x0001e20000000800 */
[----:B------:R-:W-:-:S02]  /*0b70*/  LOP3.LUT R16, R2, 0x7f, RZ, 0xc0, !PT ;  /* 0x0000007f02107812 */ /* 0x000fc400078ec0ff */
[----:B------:R-:W-:Y:S02]  /*0b80*/  LOP3.LUT R29, R25, 0x7f, R2, 0xf8, !PT ;  /* 0x0000007f191d7812 */ /* 0x000fe400078ef802 */
[----:B------:R-:W-:Y:S02]  /*0b90*/  LOP3.LUT R13, R25, 0x300, R16, 0xfe, !PT ;  /* 0x00000300190d7812 */ /* 0x000fe400078efe10 */
[----:B------:R-:W-:Y:S02]  /*0ba0*/  LOP3.LUT R11, R25, 0x280, R16, 0xfe, !PT ;  /* 0x00000280190b7812 */ /* 0x000fe400078efe10 */
[----:B------:R-:W-:Y:S02]  /*0bb0*/  LOP3.LUT R9, R25, 0x200, R16, 0xfe, !PT ;  /* 0x0000020019097812 */ /* 0x000fe400078efe10 */
[----:B------:R-:W-:Y:S02]  /*0bc0*/  LOP3.LUT R7, R25, 0x180, R16, 0xfe, !PT ;  /* 0x0000018019077812 */ /* 0x000fe400078efe10 */
[----:B------:R-:W-:-:S02]  /*0bd0*/  LOP3.LUT R37, R25, 0x100, R16, 0xfe, !PT ;  /* 0x0000010019257812 */ /* 0x000fc400078efe10 */
[----:B------:R-:W-:Y:S02]  /*0be0*/  LOP3.LUT R35, R25, 0x380, R16, 0xfe, !PT ;  /* 0x0000038019237812 */ /* 0x000fe400078efe10 */
[----:B------:R-:W-:Y:S02]  /*0bf0*/  LOP3.LUT R33, R25, 0x80, R16, 0xfe, !PT ;  /* 0x0000008019217812 */ /* 0x000fe400078efe10 */
[C---:B------:R-:W-:Y:S01]  /*0c00*/  LEA R2, R16.reuse, UR4, 0x3 ;  /* 0x0000000410027c11 */ /* 0x040fe2000f8e18ff */
[----:B------:R-:W-:Y:S01]  /*0c10*/  BAR.SYNC.DEFER_BLOCKING 0x0 ;  /* 0x0000000000007b1d */ /* 0x000fe20000010000 */
[C---:B------:R-:W-:Y:S01]  /*0c20*/  LOP3.LUT R17, R16.reuse, 0x80, RZ, 0xfc, !PT ;  /* 0x0000008010117812 */ /* 0x040fe200078efcff */
[--C-:B------:R-:W-:Y:S01]  /*0c30*/  IMAD R13, R13, 0x1000, R0.reuse ;  /* 0x000010000d0d7824 */ /* 0x100fe200078e0200 */
[C---:B------:R-:W-:Y:S01]  /*0c40*/  LOP3.LUT R21, R16.reuse, 0x100, RZ, 0xfc, !PT ;  /* 0x0000010010157812 */ /* 0x040fe200078efcff */
[--C-:B------:R-:W-:Y:S01]  /*0c50*/  IMAD R11, R11, 0x1000, R0.reuse ;  /* 0x000010000b0b7824 */ /* 0x100fe200078e0200 */
[C---:B------:R-:W-:Y:S01]  /*0c60*/  LOP3.LUT R20, R16.reuse, 0x180, RZ, 0xfc, !PT ;  /* 0x0000018010147812 */ /* 0x040fe200078efcff */
[--C-:B------:R-:W-:Y:S01]  /*0c70*/  IMAD R9, R9, 0x1000, R0.reuse ;  /* 0x0000100009097824 */ /* 0x100fe200078e0200 */
[----:B0-----:R-:W-:Y:S01]  /*0c80*/  LOP3.LUT R19, R16, 0x200, RZ, 0xfc, !PT ;  /* 0x0000020010137812 */ /* 0x001fe200078efcff */
[--C-:B------:R-:W-:Y:S01]  /*0c90*/  IMAD R7, R7, 0x1000, R0.reuse ;  /* 0x0000100007077824 */ /* 0x100fe200078e0200 */
[----:B------:R-:W-:Y:S01]  /*0ca0*/  LEA R18, R17, UR4, 0x3 ;  /* 0x0000000411127c11 */ /* 0x000fe2000f8e18ff */
[----:B------:R-:W-:-:S02]  /*0cb0*/  IMAD R37, R37, 0x1000, R0 ;  /* 0x0000100025257824 */ /* 0x000fc400078e0200 */
[--C-:B------:R-:W-:Y:S02]  /*0cc0*/  IMAD R29, R29, 0x1000, R0.reuse ;  /* 0x000010001d1d7824 */ /* 0x100fe400078e0200 */
[--C-:B------:R-:W-:Y:S02]  /*0cd0*/  IMAD R33, R33, 0x1000, R0.reuse ;  /* 0x0000100021217824 */ /* 0x100fe400078e0200 */
[----:B------:R-:W-:Y:S01]  /*0ce0*/  IMAD R35, R35, 0x1000, R0 ;  /* 0x0000100023237824 */ /* 0x000fe200078e0200 */
[C---:B------:R-:W-:Y:S02]  /*0cf0*/  LOP3.LUT R0, R16.reuse, 0x280, RZ, 0xfc, !PT ;  /* 0x0000028010007812 */ /* 0x040fe400078efcff */
[C---:B------:R-:W-:Y:S02]  /*0d00*/  LOP3.LUT R17, R16.reuse, 0x300, RZ, 0xfc, !PT ;  /* 0x0000030010117812 */ /* 0x040fe400078efcff */
[----:B------:R-:W-:Y:S01]  /*0d10*/  LEA R22, R21, UR4, 0x3 ;  /* 0x0000000415167c11 */ /* 0x000fe2000f8e18ff */
[----:B------:R-:W0:Y:S01]  /*0d20*/  LDS R2, [R2] ;  /* 0x0000000002027984 */ /* 0x000e220000000800 */
[----:B------:R-:W-:-:S02]  /*0d30*/  LOP3.LUT R16, R16, 0x380, RZ, 0xfc, !PT ;  /* 0x0000038010107812 */ /* 0x000fc400078efcff */
[----:B------:R-:W-:Y:S01]  /*0d40*/  LEA R20, R20, UR4, 0x3 ;  /* 0x0000000414147c11 */ /* 0x000fe2000f8e18ff */
[----:B------:R-:W1:Y:S01]  /*0d50*/  LDS R18, [R18] ;  /* 0x0000000012127984 */ /* 0x000e620000000800 */
[----:B------:R-:W-:Y:S02]  /*0d60*/  LEA R21, R19, UR4, 0x3 ;  /* 0x0000000413157c11 */ /* 0x000fe4000f8e18ff */
[----:B------:R-:W-:Y:S01]  /*0d70*/  LEA R23, R0, UR4, 0x3 ;  /* 0x0000000400177c11 */ /* 0x000fe2000f8e18ff */
[----:B------:R-:W-:Y:S01]  /*0d80*/  LDS R19, [R20] ;  /* 0x0000000014137984 */ /* 0x000fe20000000800 */
[----:B------:R-:W-:Y:S02]  /*0d90*/  LEA R25, R17, UR4, 0x3 ;  /* 0x0000000411197c11 */ /* 0x000fe4000f8e18ff */
[----:B------:R-:W-:Y:S01]  /*0da0*/  LEA R16, R16, UR4, 0x3 ;  /* 0x0000000410107c11 */ /* 0x000fe2000f8e18ff */
[----:B------:R-:W2:Y:S01]  /*0db0*/  LDS R17, [R22] ;  /* 0x0000000016117984 */ /* 0x000ea20000000800 */
[----:B------:R-:W-:Y:S01]  /*0dc0*/  FSETP.GTU.AND P0, PT, R14, RZ, PT ;  /* 0x000000ff0e00720b */ /* 0x000fe20003f0c000 */
[----:B------:R-:W-:-:S02]  /*0dd0*/  ULDC.64 UR4, c[0x0][0x240] ;  /* 0x0000900000047ab9 */ /* 0x000fc40000000a00 */
[----:B------:R-:W3:Y:S01]  /*0de0*/  LDS R21, [R21] ;  /* 0x0000000015157984 */ /* 0x000ee20000000800 */
[----:B------:R-:W-:Y:S02]  /*0df0*/  FSETP.GTU.AND P2, PT, R15, RZ, PT ;  /* 0x000000ff0f00720b */ /* 0x000fe40003f4c000 */
[----:B------:R-:W4:Y:S01]  /*0e00*/  LDC.64 R14, c[0x0][0x238] ;  /* 0x00008e00ff0e7b82 */ /* 0x000f220000000a00 */
[----:B------:R-:W5:Y:S04]  /*0e10*/  LDS R23, [R23] ;  /* 0x0000000017177984 */ /* 0x000f680000000800 */
[----:B------:R-:W0:Y:S04]  /*0e20*/  LDS R25, [R25] ;  /* 0x0000000019197984 */ /* 0x000e280000000800 */
[----:B------:R0:W0:Y:S01]  /*0e30*/  LDS R27, [R16] ;  /* 0x00000000101b7984 */ /* 0x0000220000000800 */
[----:B------:R-:W-:-:S02]  /*0e40*/  FSETP.GTU.AND P3, PT, R12, RZ, PT ;  /* 0x000000ff0c00720b */ /* 0x000fc40003f6c000 */
[----:B------:R-:W-:Y:S02]  /*0e50*/  SEL R31, RZ, 0x1, P2 ;  /* 0x00000001ff1f7807 */ /* 0x000fe40001000000 */
[----:B------:R-:W-:Y:S02]  /*0e60*/  SEL R0, RZ, 0x1, P3 ;  /* 0x00000001ff007807 */ /* 0x000fe40001800000 */
[----:B------:R-:W-:Y:S02]  /*0e70*/  FSETP.GTU.AND P1, PT, R4, RZ, PT ;  /* 0x000000ff0400720b */ /* 0x000fe40003f2c000 */
[----:B------:R-:W-:Y:S02]  /*0e80*/  FSETP.GTU.AND P4, PT, R6, RZ, PT ;  /* 0x000000ff0600720b */ /* 0x000fe40003f8c000 */
[----:B------:R-:W-:Y:S02]  /*0e90*/  FSETP.GTU.AND P5, PT, R10, RZ, PT ;  /* 0x000000ff0a00720b */ /* 0x000fe40003fac000 */
[----:B------:R-:W-:-:S02]  /*0ea0*/  FSETP.GTU.AND P2, PT, R5, RZ, PT ;  /* 0x000000ff0500720b */ /* 0x000fc40003f4c000 */
[----:B------:R-:W-:Y:S01]  /*0eb0*/  FSETP.GTU.AND P3, PT, R8, RZ, PT ;  /* 0x000000ff0800720b */ /* 0x000fe20003f6c000 */
[----:B----4-:R-:W-:Y:S01]  /*0ec0*/  IMAD.WIDE R4, R29, 0x4, R14 ;  /* 0x000000041d047825 */ /* 0x010fe200078e020e */
[----:B------:R-:W-:Y:S02]  /*0ed0*/  PRMT R0, R31, 0x3340, R0 ;  /* 0x000033401f007816 */ /* 0x000fe40000000000 */
[----:B------:R-:W-:Y:S02]  /*0ee0*/  SEL R29, RZ, 0x1, P1 ;  /* 0x00000001ff1d7807 */ /* 0x000fe40000800000 */
[----:B------:R-:W-:Y:S02]  /*0ef0*/  SEL R6, RZ, 0x1, P0 ;  /* 0x00000001ff067807 */ /* 0x000fe40000000000 */
[----:B0-----:R-:W-:Y:S02]  /*0f00*/  SEL R16, RZ, 0x1, P5 ;  /* 0x00000001ff107807 */ /* 0x001fe40002800000 */
[----:B------:R-:W-:-:S02]  /*0f10*/  SEL R31, RZ, 0x1, P4 ;  /* 0x00000001ff1f7807 */ /* 0x000fc40002000000 */
[----:B------:R-:W-:Y:S02]  /*0f20*/  SEL R8, RZ, 0x1, P3 ;  /* 0x00000001ff087807 */ /* 0x000fe40001800000 */
[----:B------:R-:W-:Y:S01]  /*0f30*/  SEL R10, RZ, 0x1, P2 ;  /* 0x00000001ff0a7807 */ /* 0x000fe20001000000 */
[----:B------:R0:W-:Y:S01]  /*0f40*/  STG.E desc[UR6][R4.64], R2 ;  /* 0x0000000204007986 */ /* 0x0001e2000c101906 */
[----:B------:R-:W-:Y:S01]  /*0f50*/  IMAD.WIDE R32, R33, 0x4, R14 ;  /* 0x0000000421207825 */ /* 0x000fe200078e020e */
[----:B------:R-:W-:Y:S02]  /*0f60*/  PRMT R29, R6, 0x3340, R29 ;  /* 0x00003340061d7816 */ /* 0x000fe4000000001d */
[----:B------:R-:W-:Y:S01]  /*0f70*/  PRMT R16, R31, 0x3340, R16 ;  /* 0x000033401f107816 */ /* 0x000fe20000000010 */
[----:B------:R-:W-:Y:S01]  /*0f80*/  IMAD.WIDE R6, R7, 0x4, R14 ;  /* 0x0000000407067825 */ /* 0x000fe200078e020e */
[----:B------:R-:W-:Y:S01]  /*0f90*/  PRMT R31, R10, 0x3340, R8 ;  /* 0x000033400a1f7816 */ /* 0x000fe20000000008 */
[----:B-1----:R-:W-:Y:S02]  /*0fa0*/  STG.E desc[UR6][R32.64], R18 ;  /* 0x0000001220007986 */ /* 0x002fe4000c101906 */
[----:B------:R-:W-:-:S04]  /*0fb0*/  IMAD.WIDE R8, R9, 0x4, R14 ;  /* 0x0000000409087825 */ /* 0x000fc800078e020e */
[----:B0-----:R-:W-:Y:S01]  /*0fc0*/  IMAD.WIDE R4, R37, 0x4, R14 ;  /* 0x0000000425047825 */ /* 0x001fe200078e020e */
[----:B------:R-:W-:-:S03]  /*0fd0*/  IADD3 R2, P0, R3, UR4, RZ ;  /* 0x0000000403027c10 */ /* 0x000fc6000ff1e0ff */
[--C-:B------:R-:W-:Y:S01]  /*0fe0*/  IMAD.WIDE R10, R11, 0x4, R14.reuse ;  /* 0x000000040b0a7825 */ /* 0x100fe200078e020e */
[----:B--2---:R-:W-:Y:S01]  /*0ff0*/  STG.E desc[UR6][R4.64], R17 ;  /* 0x0000001104007986 */ /* 0x004fe2000c101906 */
[----:B------:R-:W-:Y:S02]  /*1000*/  LEA.HI.X.SX32 R3, R3, UR5, 0x1, P0 ;  /* 0x0000000503037c11 */ /* 0x000fe400080f0eff */
[----:B------:R-:W-:Y:S01]  /*1010*/  IMAD.WIDE R12, R13, 0x4, R14 ;  /* 0x000000040d0c7825 */ /* 0x000fe200078e020e */
[----:B------:R-:W-:Y:S01]  /*1020*/  STG.E desc[UR6][R6.64], R19 ;  /* 0x0000001306007986 */ /* 0x000fe2000c101906 */
[----:B------:R-:W-:Y:S02]  /*1030*/  PRMT R30, R29, 0x5410, R0 ;  /* 0x000054101d1e7816 */ /* 0x000fe40000000000 */
[----:B------:R-:W-:Y:S01]  /*1040*/  IMAD.WIDE R14, R35, 0x4, R14 ;  /* 0x00000004230e7825 */ /* 0x000fe200078e020e */
[----:B------:R-:W-:Y:S01]  /*1050*/  PRMT R31, R31, 0x5410, R16 ;  /* 0x000054101f1f7816 */ /* 0x000fe20000000010 */
[----:B---3--:R-:W-:Y:S04]  /*1060*/  STG.E desc[UR6][R8.64], R21 ;  /* 0x0000001508007986 */ /* 0x008fe8000c101906 */
[----:B-----5:R-:W-:Y:S04]  /*1070*/  STG.E desc[UR6][R10.64], R23 ;  /* 0x000000170a007986 */ /* 0x020fe8000c101906 */
[----:B------:R-:W-:Y:S04]  /*1080*/  STG.E desc[UR6][R12.64], R25 ;  /* 0x000000190c007986 */ /* 0x000fe8000c101906 */
[----:B------:R-:W-:Y:S04]  /*1090*/  STG.E desc[UR6][R14.64], R27 ;  /* 0x0000001b0e007986 */ /* 0x000fe8000c101906 */
[----:B------:R-:W-:Y:S01]  /*10a0*/  STG.E.64 desc[UR6][R2.64], R30 ;  /* 0x0000001e02007986 */ /* 0x000fe2000c101b06 */
[----:B------:R-:W-:Y:S05]  /*10b0*/  EXIT ;  /* 0x000000000000794d */ /* 0x000fea0003800000 */
.L_x_0:
[----:B------:R-:W-:-:S00]  /*10c0*/  BRA `(.L_x_0) ;  /* 0xfffffffc00fc7947 */ /* 0x000fc0000383ffff */
[----:B------:R-:W-:-:S00]  /*10d0*/  NOP ;  /* 0x0000000000007918 */ /* 0x000fc00000000000 */
        /* <DEDUP_REMOVED lines=10> */
.L_x_1:


//--------------------- .nv.global.init           --------------------------
	.section	.nv.global.init,"aw",@progbits
.nv.global.init:
	.type		_$_str,@object
	.size		_$_str,(_$_str_$_2 - _$_str)
_$_str:
        /*0000*/ 	.byte	0x5f, 0x5f, 0x43, 0x55, 0x44, 0x41, 0x5f, 0x46, 0x54, 0x5a, 0x00
	.type		_$_str_$_2,@object
	.size		_$_str_$_2,(.L_1 - _$_str_$_2)
_$_str_$_2:
        /*000b*/ 	.byte	0x5f, 0x5f, 0x43, 0x55, 0x44, 0x41, 0x5f, 0x50, 0x52, 0x45, 0x43, 0x5f, 0x53, 0x51, 0x52, 0x54
        /*001b*/ 	.byte	0x00
.L_1:


//--------------------- .nv.shared.triton_poi_fused__native_batch_norm_legit_no_training_relu_threshold_backward_7 --------------------------
	.section	.nv.shared.triton_poi_fused__native_batch_norm_legit_no_training_relu_threshold_backward_7,"aw",@nobits
	.sectionflags	@""
	.align	16
	.zero		1024


//--------------------- .nv.constant0.triton_poi_fused__native_batch_norm_legit_no_training_relu_threshold_backward_7 --------------------------
	.section	.nv.constant0.triton_poi_fused__native_batch_norm_legit_no_training_relu_threshold_backward_7,"a",@progbits
	.sectionflags	@""
	.align	4
.nv.constant0.triton_poi_fused__native_batch_norm_legit_no_training_relu_threshold_backward_7:
	.zero		592
